//
// Generated by NVIDIA NVVM Compiler
//
// Compiler Build ID: CL-36424714
// Cuda compilation tools, release 13.0, V13.0.88
// Based on NVVM 20.0.0
//

.version 9.0
.target sm_100
.address_size 64

	// .globl	_Z10smemMatMuliiiPfS_S_ff
// _ZZ10smemMatMuliiiPfS_S_ffE2As has been demoted
// _ZZ10smemMatMuliiiPfS_S_ffE2Bs has been demoted

.visible .entry _Z10smemMatMuliiiPfS_S_ff(
	.param .u32 _Z10smemMatMuliiiPfS_S_ff_param_0,
	.param .u32 _Z10smemMatMuliiiPfS_S_ff_param_1,
	.param .u32 _Z10smemMatMuliiiPfS_S_ff_param_2,
	.param .u64 .ptr .align 1 _Z10smemMatMuliiiPfS_S_ff_param_3,
	.param .u64 .ptr .align 1 _Z10smemMatMuliiiPfS_S_ff_param_4,
	.param .u64 .ptr .align 1 _Z10smemMatMuliiiPfS_S_ff_param_5,
	.param .f32 _Z10smemMatMuliiiPfS_S_ff_param_6,
	.param .f32 _Z10smemMatMuliiiPfS_S_ff_param_7
)
{
	.reg .pred 	%p<2>;
	.reg .b32 	%r<24>;
	.reg .b32 	%f<107>;
	.reg .b64 	%rd<22>;
	// demoted variable
	.shared .align 4 .b8 _ZZ10smemMatMuliiiPfS_S_ffE2As[4096];
	// demoted variable
	.shared .align 4 .b8 _ZZ10smemMatMuliiiPfS_S_ffE2Bs[4096];
	ld.param.u64 	%rd8, [_Z10smemMatMuliiiPfS_S_ff_param_3];
	ld.param.u64 	%rd9, [_Z10smemMatMuliiiPfS_S_ff_param_4];
	ld.param.u64 	%rd7, [_Z10smemMatMuliiiPfS_S_ff_param_5];
	ld.param.f32 	%f3, [_Z10smemMatMuliiiPfS_S_ff_param_6];
	ld.param.f32 	%f4, [_Z10smemMatMuliiiPfS_S_ff_param_7];
	cvta.to.global.u64 	%rd10, %rd9;
	cvta.to.global.u64 	%rd11, %rd8;
	mov.u32 	%r11, %ctaid.x;
	mov.u32 	%r12, %ctaid.y;
	mov.u32 	%r13, %tid.x;
	shr.u32 	%r14, %r13, 5;
	and.b32  	%r15, %r13, 31;
	mul.lo.s32 	%r1, %r12, 130944;
	shl.b32 	%r2, %r11, 5;
	mad.lo.s32 	%r3, %r14, 4092, %r15;
	mov.u32 	%r16, _ZZ10smemMatMuliiiPfS_S_ffE2As;
	shl.b32 	%r17, %r13, 2;
	add.s32 	%r4, %r16, %r17;
	mov.u32 	%r18, _ZZ10smemMatMuliiiPfS_S_ffE2Bs;
	add.s32 	%r5, %r18, %r17;
	and.b32  	%r19, %r17, 3968;
	add.s32 	%r6, %r16, %r19;
	and.b32  	%r20, %r17, 124;
	add.s32 	%r7, %r18, %r20;
	mul.wide.u32 	%rd12, %r1, 4;
	mul.wide.u32 	%rd13, %r3, 4;
	add.s64 	%rd14, %rd12, %rd13;
	add.s64 	%rd21, %rd11, %rd14;
	mul.wide.u32 	%rd15, %r2, 4;
	add.s64 	%rd16, %rd15, %rd13;
	add.s64 	%rd20, %rd10, %rd16;
	mov.f32 	%f106, 0f00000000;
	mov.b32 	%r23, 0;
$L__BB0_1:
	ld.global.f32 	%f6, [%rd21];
	st.shared.f32 	[%r4], %f6;
	ld.global.f32 	%f7, [%rd20];
	st.shared.f32 	[%r5], %f7;
	bar.sync 	0;
	ld.shared.f32 	%f8, [%r6];
	ld.shared.f32 	%f9, [%r7];
	fma.rn.f32 	%f10, %f8, %f9, %f106;
	ld.shared.f32 	%f11, [%r6+4];
	ld.shared.f32 	%f12, [%r7+128];
	fma.rn.f32 	%f13, %f11, %f12, %f10;
	ld.shared.f32 	%f14, [%r6+8];
	ld.shared.f32 	%f15, [%r7+256];
	fma.rn.f32 	%f16, %f14, %f15, %f13;
	ld.shared.f32 	%f17, [%r6+12];
	ld.shared.f32 	%f18, [%r7+384];
	fma.rn.f32 	%f19, %f17, %f18, %f16;
	ld.shared.f32 	%f20, [%r6+16];
	ld.shared.f32 	%f21, [%r7+512];
	fma.rn.f32 	%f22, %f20, %f21, %f19;
	ld.shared.f32 	%f23, [%r6+20];
	ld.shared.f32 	%f24, [%r7+640];
	fma.rn.f32 	%f25, %f23, %f24, %f22;
	ld.shared.f32 	%f26, [%r6+24];
	ld.shared.f32 	%f27, [%r7+768];
	fma.rn.f32 	%f28, %f26, %f27, %f25;
	ld.shared.f32 	%f29, [%r6+28];
	ld.shared.f32 	%f30, [%r7+896];
	fma.rn.f32 	%f31, %f29, %f30, %f28;
	ld.shared.f32 	%f32, [%r6+32];
	ld.shared.f32 	%f33, [%r7+1024];
	fma.rn.f32 	%f34, %f32, %f33, %f31;
	ld.shared.f32 	%f35, [%r6+36];
	ld.shared.f32 	%f36, [%r7+1152];
	fma.rn.f32 	%f37, %f35, %f36, %f34;
	ld.shared.f32 	%f38, [%r6+40];
	ld.shared.f32 	%f39, [%r7+1280];
	fma.rn.f32 	%f40, %f38, %f39, %f37;
	ld.shared.f32 	%f41, [%r6+44];
	ld.shared.f32 	%f42, [%r7+1408];
	fma.rn.f32 	%f43, %f41, %f42, %f40;
	ld.shared.f32 	%f44, [%r6+48];
	ld.shared.f32 	%f45, [%r7+1536];
	fma.rn.f32 	%f46, %f44, %f45, %f43;
	ld.shared.f32 	%f47, [%r6+52];
	ld.shared.f32 	%f48, [%r7+1664];
	fma.rn.f32 	%f49, %f47, %f48, %f46;
	ld.shared.f32 	%f50, [%r6+56];
	ld.shared.f32 	%f51, [%r7+1792];
	fma.rn.f32 	%f52, %f50, %f51, %f49;
	ld.shared.f32 	%f53, [%r6+60];
	ld.shared.f32 	%f54, [%r7+1920];
	fma.rn.f32 	%f55, %f53, %f54, %f52;
	ld.shared.f32 	%f56, [%r6+64];
	ld.shared.f32 	%f57, [%r7+2048];
	fma.rn.f32 	%f58, %f56, %f57, %f55;
	ld.shared.f32 	%f59, [%r6+68];
	ld.shared.f32 	%f60, [%r7+2176];
	fma.rn.f32 	%f61, %f59, %f60, %f58;
	ld.shared.f32 	%f62, [%r6+72];
	ld.shared.f32 	%f63, [%r7+2304];
	fma.rn.f32 	%f64, %f62, %f63, %f61;
	ld.shared.f32 	%f65, [%r6+76];
	ld.shared.f32 	%f66, [%r7+2432];
	fma.rn.f32 	%f67, %f65, %f66, %f64;
	ld.shared.f32 	%f68, [%r6+80];
	ld.shared.f32 	%f69, [%r7+2560];
	fma.rn.f32 	%f70, %f68, %f69, %f67;
	ld.shared.f32 	%f71, [%r6+84];
	ld.shared.f32 	%f72, [%r7+2688];
	fma.rn.f32 	%f73, %f71, %f72, %f70;
	ld.shared.f32 	%f74, [%r6+88];
	ld.shared.f32 	%f75, [%r7+2816];
	fma.rn.f32 	%f76, %f74, %f75, %f73;
	ld.shared.f32 	%f77, [%r6+92];
	ld.shared.f32 	%f78, [%r7+2944];
	fma.rn.f32 	%f79, %f77, %f78, %f76;
	ld.shared.f32 	%f80, [%r6+96];
	ld.shared.f32 	%f81, [%r7+3072];
	fma.rn.f32 	%f82, %f80, %f81, %f79;
	ld.shared.f32 	%f83, [%r6+100];
	ld.shared.f32 	%f84, [%r7+3200];
	fma.rn.f32 	%f85, %f83, %f84, %f82;
	ld.shared.f32 	%f86, [%r6+104];
	ld.shared.f32 	%f87, [%r7+3328];
	fma.rn.f32 	%f88, %f86, %f87, %f85;
	ld.shared.f32 	%f89, [%r6+108];
	ld.shared.f32 	%f90, [%r7+3456];
	fma.rn.f32 	%f91, %f89, %f90, %f88;
	ld.shared.f32 	%f92, [%r6+112];
	ld.shared.f32 	%f93, [%r7+3584];
	fma.rn.f32 	%f94, %f92, %f93, %f91;
	ld.shared.f32 	%f95, [%r6+116];
	ld.shared.f32 	%f96, [%r7+3712];
	fma.rn.f32 	%f97, %f95, %f96, %f94;
	ld.shared.f32 	%f98, [%r6+120];
	ld.shared.f32 	%f99, [%r7+3840];
	fma.rn.f32 	%f100, %f98, %f99, %f97;
	ld.shared.f32 	%f101, [%r6+124];
	ld.shared.f32 	%f102, [%r7+3968];
	fma.rn.f32 	%f106, %f101, %f102, %f100;
	bar.sync 	0;
	add.s32 	%r9, %r23, 32;
	add.s64 	%rd21, %rd21, 128;
	add.s64 	%rd20, %rd20, 523776;
	setp.lt.u32 	%p1, %r23, 4060;
	mov.u32 	%r23, %r9;
	@%p1 bra 	$L__BB0_1;
	cvta.to.global.u64 	%rd17, %rd7;
	add.s32 	%r21, %r2, %r1;
	add.s32 	%r22, %r3, %r21;
	mul.wide.u32 	%rd18, %r22, 4;
	add.s64 	%rd19, %rd17, %rd18;
	ld.global.f32 	%f103, [%rd19];
	mul.f32 	%f104, %f4, %f103;
	fma.rn.f32 	%f105, %f3, %f106, %f104;
	st.global.f32 	[%rd19], %f105;
	ret;

}


// ===== COMPILED SASS (sm_100) =====

	.target	sm_100

	.elftype	@"ET_EXEC"


//--------------------- .note.nv.tkinfo           --------------------------
	.section	.note.nv.tkinfo,"",@"SHT_NOTE"
	.sectionflags	@"SHF_NOTE_NV_TKINFO"
	.tkinfo
        /*0018*/ 	.word	0x00000002
        /*0030*/ 	.string	""
        /*0030*/ 	.string	"ptxas"
        /*0030*/ 	.string	"Cuda compilation tools, release 13.0, V13.0.88"
        /*0030*/ 	.string	"Build cuda_13.0.r13.0/compiler.36424714_0"
        /*0030*/ 	.string	"-arch sm_100 -m 64 "



//--------------------- .note.nv.cuinfo           --------------------------
	.section	.note.nv.cuinfo,"",@"SHT_NOTE"
	.sectionflags	@"SHF_NOTE_NV_CUINFO"
        /*0018*/ 	.short	0x0002
        /*001a*/ 	.short	0x0064
        /*001c*/ 	.short	0x0082
	.zero		2


//--------------------- .nv.info                  --------------------------
	.section	.nv.info,"",@"SHT_CUDA_INFO"
	.align	4


	//----- nvinfo : EIATTR_REGCOUNT
	.align		4
        /*0000*/ 	.byte	0x04, 0x2f
        /*0002*/ 	.short	(.L_1 - .L_0)
	.align		4
.L_0:
        /*0004*/ 	.word	index@(_Z10smemMatMuliiiPfS_S_ff)
        /*0008*/ 	.word	0x00000020


	//----- nvinfo : EIATTR_FRAME_SIZE
	.align		4
.L_1:
        /*000c*/ 	.byte	0x04, 0x11
        /*000e*/ 	.short	(.L_3 - .L_2)
	.align		4
.L_2:
        /*0010*/ 	.word	index@(_Z10smemMatMuliiiPfS_S_ff)
        /*0014*/ 	.word	0x00000000


	//----- nvinfo : EIATTR_MIN_STACK_SIZE
	.align		4
.L_3:
        /*0018*/ 	.byte	0x04, 0x12
        /*001a*/ 	.short	(.L_5 - .L_4)
	.align		4
.L_4:
        /*001c*/ 	.word	index@(_Z10smemMatMuliiiPfS_S_ff)
        /*0020*/ 	.word	0x00000000
.L_5:


//--------------------- .nv.compat                --------------------------
	.section	.nv.compat,"",@"SHT_CUDA_COMPAT_INFO"
	.align	4
        /*0000*/ 	.byte	0x02, 0x09, 0x00, 0x00, 0x02, 0x02, 0x01, 0x00, 0x02, 0x05, 0x05, 0x00, 0x03, 0x07, 0x01, 0x01
        /*0010*/ 	.byte	0x02, 0x03, 0x00, 0x00, 0x02, 0x06, 0x01, 0x00, 0x04, 0x0b, 0x08, 0x00, 0x09, 0x00, 0x00, 0x00
        /*0020*/ 	.byte	0x00, 0x00, 0x00, 0x00


//--------------------- .nv.info._Z10smemMatMuliiiPfS_S_ff --------------------------
	.section	.nv.info._Z10smemMatMuliiiPfS_S_ff,"",@"SHT_CUDA_INFO"
	.sectionflags	@""
	.align	4


	//----- nvinfo : EIATTR_CUDA_API_VERSION
	.align		4
        /*0000*/ 	.byte	0x04, 0x37
        /*0002*/ 	.short	(.L_7 - .L_6)
.L_6:
        /*0004*/ 	.word	0x00000082


	//----- nvinfo : EIATTR_KPARAM_INFO
	.align		4
.L_7:
        /*0008*/ 	.byte	0x04, 0x17
        /*000a*/ 	.short	(.L_9 - .L_8)
.L_8:
        /*000c*/ 	.word	0x00000000
        /*0010*/ 	.short	0x0007
        /*0012*/ 	.short	0x002c
        /*0014*/ 	.byte	0x00, 0xf0, 0x11, 0x00


	//----- nvinfo : EIATTR_KPARAM_INFO
	.align		4
.L_9:
        /*0018*/ 	.byte	0x04, 0x17
        /*001a*/ 	.short	(.L_11 - .L_10)
.L_10:
        /*001c*/ 	.word	0x00000000
        /*0020*/ 	.short	0x0006
        /*0022*/ 	.short	0x0028
        /*0024*/ 	.byte	0x00, 0xf0, 0x11, 0x00


	//----- nvinfo : EIATTR_KPARAM_INFO
	.align		4
.L_11:
        /*0028*/ 	.byte	0x04, 0x17
        /*002a*/ 	.short	(.L_13 - .L_12)
.L_12:
        /*002c*/ 	.word	0x00000000
        /*0030*/ 	.short	0x0005
        /*0032*/ 	.short	0x0020
        /*0034*/ 	.byte	0x00, 0xf5, 0x21, 0x00


	//----- nvinfo : EIATTR_KPARAM_INFO
	.align		4
.L_13:
        /*0038*/ 	.byte	0x04, 0x17
        /*003a*/ 	.short	(.L_15 - .L_14)
.L_14:
        /*003c*/ 	.word	0x00000000
        /*0040*/ 	.short	0x0004
        /*0042*/ 	.short	0x0018
        /*0044*/ 	.byte	0x00, 0xf5, 0x21, 0x00


	//----- nvinfo : EIATTR_KPARAM_INFO
	.align		4
.L_15:
        /*0048*/ 	.byte	0x04, 0x17
        /*004a*/ 	.short	(.L_17 - .L_16)
.L_16:
        /*004c*/ 	.word	0x00000000
        /*0050*/ 	.short	0x0003
        /*0052*/ 	.short	0x0010
        /*0054*/ 	.byte	0x00, 0xf5, 0x21, 0x00


	//----- nvinfo : EIATTR_KPARAM_INFO
	.align		4
.L_17:
        /*0058*/ 	.byte	0x04, 0x17
        /*005a*/ 	.short	(.L_19 - .L_18)
.L_18:
        /*005c*/ 	.word	0x00000000
        /*0060*/ 	.short	0x0002
        /*0062*/ 	.short	0x0008
        /*0064*/ 	.byte	0x00, 0xf0, 0x11, 0x00


	//----- nvinfo : EIATTR_KPARAM_INFO
	.align		4
.L_19:
        /*0068*/ 	.byte	0x04, 0x17
        /*006a*/ 	.short	(.L_21 - .L_20)
.L_20:
        /*006c*/ 	.word	0x00000000
        /*0070*/ 	.short	0x0001
        /*0072*/ 	.short	0x0004
        /*0074*/ 	.byte	0x00, 0xf0, 0x11, 0x00


	//----- nvinfo : EIATTR_KPARAM_INFO
	.align		4
.L_21:
        /*0078*/ 	.byte	0x04, 0x17
        /*007a*/ 	.short	(.L_23 - .L_22)
.L_22:
        /*007c*/ 	.word	0x00000000
        /*0080*/ 	.short	0x0000
        /*0082*/ 	.short	0x0000
        /*0084*/ 	.byte	0x00, 0xf0, 0x11, 0x00


	//----- nvinfo : EIATTR_SPARSE_MMA_MASK
	.align		4
.L_23:
        /*0088*/ 	.byte	0x03, 0x50
        /*008a*/ 	.short	0x0000


	//----- nvinfo : EIATTR_MAXREG_COUNT
	.align		4
        /*008c*/ 	.byte	0x03, 0x1b
        /*008e*/ 	.short	0x00ff


	//----- nvinfo : EIATTR_NUM_BARRIERS
	.align		4
        /*0090*/ 	.byte	0x02, 0x4c
        /*0092*/ 	.byte	0x01
	.zero		1


	//----- nvinfo : EIATTR_MERCURY_ISA_VERSION
	.align		4
        /*0094*/ 	.byte	0x03, 0x5f
        /*0096*/ 	.short	0x0101


	//----- nvinfo : EIATTR_VRC_CTA_INIT_COUNT
	.align		4
        /*0098*/ 	.byte	0x02, 0x4a
	.zero		1
	.zero		1


	//----- nvinfo : EIATTR_EXIT_INSTR_OFFSETS
	.align		4
        /*009c*/ 	.byte	0x04, 0x1c
        /*009e*/ 	.short	(.L_25 - .L_24)


	//   ....[0]....
.L_24:
        /*00a0*/ 	.word	0x000007c0


	//----- nvinfo : EIATTR_CBANK_PARAM_SIZE
	.align		4
.L_25:
        /*00a4*/ 	.byte	0x03, 0x19
        /*00a6*/ 	.short	0x0030


	//----- nvinfo : EIATTR_PARAM_CBANK
	.align		4
        /*00a8*/ 	.byte	0x04, 0x0a
        /*00aa*/ 	.short	(.L_27 - .L_26)
	.align		4
.L_26:
        /*00ac*/ 	.word	index@(.nv.constant0._Z10smemMatMuliiiPfS_S_ff)
        /*00b0*/ 	.short	0x0380
        /*00b2*/ 	.short	0x0030


	//----- nvinfo : EIATTR_SW_WAR
	.align		4
.L_27:
        /*00b4*/ 	.byte	0x04, 0x36
        /*00b6*/ 	.short	(.L_29 - .L_28)
.L_28:
        /*00b8*/ 	.word	0x00000008
.L_29:


//--------------------- .nv.callgraph             --------------------------
	.section	.nv.callgraph,"",@"SHT_CUDA_CALLGRAPH"
	.align	4
	.sectionentsize	8
	.align		4
        /*0000*/ 	.word	0x00000000
	.align		4
        /*0004*/ 	.word	0xffffffff
	.align		4
        /*0008*/ 	.word	0x00000000
	.align		4
        /*000c*/ 	.word	0xfffffffe
	.align		4
        /*0010*/ 	.word	0x00000000
	.align		4
        /*0014*/ 	.word	0xfffffffd
	.align		4
        /*0018*/ 	.word	0x00000000
	.align		4
        /*001c*/ 	.word	0xfffffffc


//--------------------- .text._Z10smemMatMuliiiPfS_S_ff --------------------------
	.section	.text._Z10smemMatMuliiiPfS_S_ff,"ax",@progbits
	.align	128
        .global         _Z10smemMatMuliiiPfS_S_ff
        .type           _Z10smemMatMuliiiPfS_S_ff,@function
        .size           _Z10smemMatMuliiiPfS_S_ff,(.L_x_2 - _Z10smemMatMuliiiPfS_S_ff)
        .other          _Z10smemMatMuliiiPfS_S_ff,@"STO_CUDA_ENTRY STV_DEFAULT"
_Z10smemMatMuliiiPfS_S_ff:
.text._Z10smemMatMuliiiPfS_S_ff:
[----:B------:R-:W-:Y:S01]  /*0000*/  LDC R1, c[0x0][0x37c] ;  /* 0x0000df00ff017b82 */ /* 0x000fe20000000800 */
[----:B------:R-:W0:Y:S07]  /*0010*/  S2R R7, SR_TID.X ;  /* 0x0000000000077919 */ /* 0x000e2e0000002100 */
[----:B------:R-:W1:Y:S01]  /*0020*/  S2UR UR5, SR_CgaCtaId ;  /* 0x00000000000579c3 */ /* 0x000e620000008800 */
[----:B------:R-:W2:Y:S01]  /*0030*/  LDCU.128 UR12, c[0x0][0x390] ;  /* 0x00007200ff0c77ac */ /* 0x000ea20008000c00 */
[----:B------:R-:W-:Y:S01]  /*0040*/  HFMA2 R11, -RZ, RZ, 0, 0 ;  /* 0x00000000ff0b7431 */ /* 0x000fe200000001ff */
[----:B------:R-:W3:Y:S01]  /*0050*/  S2R R22, SR_CTAID.Y ;  /* 0x0000000000167919 */ /* 0x000ee20000002600 */
[----:B------:R-:W-:Y:S01]  /*0060*/  UMOV UR4, 0x400 ;  /* 0x0000040000047882 */ /* 0x000fe20000000000 */
[----:B------:R-:W4:Y:S01]  /*0070*/  LDCU.64 UR8, c[0x0][0x358] ;  /* 0x00006b00ff0877ac */ /* 0x000f220008000a00 */
[----:B------:R-:W5:Y:S01]  /*0080*/  S2R R21, SR_CTAID.X ;  /* 0x0000000000157919 */ /* 0x000f620000002500 */
[----:B-1----:R-:W-:-:S02]  /*0090*/  ULEA UR7, UR5, UR4, 0x18 ;  /* 0x0000000405077291 */ /* 0x002fc4000f8ec0ff */
[----:B------:R-:W-:-:S04]  /*00a0*/  UIADD3 UR4, UPT, UPT, UR4, 0x1000, URZ ;  /* 0x0000100004047890 */ /* 0x000fc8000fffe0ff */
[----:B------:R-:W-:Y:S01]  /*00b0*/  ULEA UR5, UR5, UR4, 0x18 ;  /* 0x0000000405057291 */ /* 0x000fe2000f8ec0ff */
[----:B0-----:R-:W-:Y:S02]  /*00c0*/  SHF.R.U32.HI R20, RZ, 0x5, R7 ;  /* 0x00000005ff147819 */ /* 0x001fe40000011607 */
[C---:B------:R-:W-:Y:S01]  /*00d0*/  LOP3.LUT R3, R7.reuse, 0x1f, RZ, 0xc0, !PT ;  /* 0x0000001f07037812 */ /* 0x040fe200078ec0ff */
[----:B------:R-:W-:Y:S01]  /*00e0*/  UMOV UR4, URZ ;  /* 0x000000ff00047c82 */ /* 0x000fe20008000000 */
[----:B---3--:R-:W-:Y:S01]  /*00f0*/  IMAD R22, R22, 0x1ff80, RZ ;  /* 0x0001ff8016167824 */ /* 0x008fe200078e02ff */
[----:B------:R-:W-:Y:S02]  /*0100*/  SHF.L.U32 R7, R7, 0x2, RZ ;  /* 0x0000000207077819 */ /* 0x000fe400000006ff */
[----:B------:R-:W-:Y:S01]  /*0110*/  IMAD R20, R20, 0xffc, R3 ;  /* 0x00000ffc14147824 */ /* 0x000fe200078e0203 */
[----:B-----5:R-:W-:Y:S02]  /*0120*/  SHF.L.U32 R21, R21, 0x5, RZ ;  /* 0x0000000515157819 */ /* 0x020fe400000006ff */
[----:B------:R-:W-:Y:S01]  /*0130*/  LOP3.LUT R6, R7, 0xf80, RZ, 0xc0, !PT ;  /* 0x00000f8007067812 */ /* 0x000fe200078ec0ff */
[----:B------:R-:W-:-:S04]  /*0140*/  IMAD.WIDE.U32 R2, R20, 0x4, RZ ;  /* 0x0000000414027825 */ /* 0x000fc800078e00ff */
[----:B------:R-:W-:-:S04]  /*0150*/  IMAD.WIDE.U32 R4, R22, 0x4, R2 ;  /* 0x0000000416047825 */ /* 0x000fc800078e0002 */
[----:B------:R-:W-:Y:S01]  /*0160*/  IMAD.WIDE.U32 R2, R21, 0x4, R2 ;  /* 0x0000000415027825 */ /* 0x000fe200078e0002 */
[----:B--2---:R-:W-:Y:S02]  /*0170*/  IADD3 R0, P0, PT, R4, UR12, RZ ;  /* 0x0000000c04007c10 */ /* 0x004fe4000ff1e0ff */
[----:B------:R-:W-:Y:S02]  /*0180*/  LOP3.LUT R4, R7, 0x7c, RZ, 0xc0, !PT ;  /* 0x0000007c07047812 */ /* 0x000fe400078ec0ff */
[----:B------:R-:W-:Y:S02]  /*0190*/  IADD3 R2, P1, PT, R2, UR14, RZ ;  /* 0x0000000e02027c10 */ /* 0x000fe4000ff3e0ff */
[----:B------:R-:W-:Y:S02]  /*01a0*/  IADD3.X R5, PT, PT, R5, UR13, RZ, P0, !PT ;  /* 0x0000000d05057c10 */ /* 0x000fe400087fe4ff */
[----:B----4-:R-:W-:-:S09]  /*01b0*/  IADD3.X R3, PT, PT, R3, UR15, RZ, P1, !PT ;  /* 0x0000000f03037c10 */ /* 0x010fd20008ffe4ff */
.L_x_0:
[----:B------:R-:W-:Y:S01]  /*01c0*/  MOV R8, R0 ;  /* 0x0000000000087202 */ /* 0x000fe20000000f00 */
[----:B------:R0:W2:Y:S01]  /*01d0*/  LDG.E R10, desc[UR8][R2.64] ;  /* 0x00000008020a7981 */ /* 0x0000a2000c1e1900 */
[----:B------:R-:W-:-:S05]  /*01e0*/  MOV R9, R5 ;  /* 0x0000000500097202 */ /* 0x000fca0000000f00 */
[----:B------:R-:W3:Y:S01]  /*01f0*/  LDG.E R8, desc[UR8][R8.64] ;  /* 0x0000000808087981 */ /* 0x000ee2000c1e1900 */
[----:B------:R-:W-:Y:S01]  /*0200*/  UISETP.GE.U32.AND UP0, UPT, UR4, 0xfdc, UPT ;  /* 0x00000fdc0400788c */ /* 0x000fe2000bf06070 */
[----:B------:R-:W-:Y:S01]  /*0210*/  IADD3 R0, P0, PT, R0, 0x80, RZ ;  /* 0x0000008000007810 */ /* 0x000fe20007f1e0ff */
[----:B------:R-:W-:Y:S01]  /*0220*/  UIADD3 UR6, UPT, UPT, UR4, 0x20, URZ ;  /* 0x0000002004067890 */ /* 0x000fe2000fffe0ff */
[----:B0-----:R-:W-:Y:S02]  /*0230*/  IADD3 R2, P1, PT, R2, 0x7fe00, RZ ;  /* 0x0007fe0002027810 */ /* 0x001fe40007f3e0ff */
[----:B------:R-:W-:Y:S02]  /*0240*/  IADD3.X R5, PT, PT, RZ, R5, RZ, P0, !PT ;  /* 0x00000005ff057210 */ /* 0x000fe400007fe4ff */
[----:B------:R-:W-:Y:S02]  /*0250*/  IADD3.X R3, PT, PT, RZ, R3, RZ, P1, !PT ;  /* 0x00000003ff037210 */ /* 0x000fe40000ffe4ff */
[----:B------:R-:W-:Y:S01]  /*0260*/  UMOV UR4, UR6 ;  /* 0x0000000600047c82 */ /* 0x000fe20008000000 */
[----:B---3--:R-:W-:Y:S04]  /*0270*/  STS [R7+UR7], R8 ;  /* 0x0000000807007988 */ /* 0x008fe80008000807 */
[----:B--2---:R-:W-:Y:S01]  /*0280*/  STS [R7+UR5], R10 ;  /* 0x0000000a07007988 */ /* 0x004fe20008000805 */
[----:B------:R-:W-:Y:S06]  /*0290*/  BAR.SYNC.DEFER_BLOCKING 0x0 ;  /* 0x0000000000007b1d */ /* 0x000fec0000010000 */
[----:B------:R-:W-:Y:S04]  /*02a0*/  LDS R24, [R4+UR5] ;  /* 0x0000000504187984 */ /* 0x000fe80008000800 */
[----:B------:R-:W0:Y:S04]  /*02b0*/  LDS.128 R12, [R6+UR7] ;  /* 0x00000007060c7984 */ /* 0x000e280008000c00 */
[----:B------:R-:W1:Y:S04]  /*02c0*/  LDS R25, [R4+UR5+0x80] ;  /* 0x0000800504197984 */ /* 0x000e680008000800 */
[----:B------:R-:W2:Y:S04]  /*02d0*/  LDS R27, [R4+UR5+0x100] ;  /* 0x00010005041b7984 */ /* 0x000ea80008000800 */
[----:B------:R-:W3:Y:S04]  /*02e0*/  LDS R28, [R4+UR5+0x180] ;  /* 0x00018005041c7984 */ /* 0x000ee80008000800 */
[----:B------:R-:W-:Y:S04]  /*02f0*/  LDS R29, [R4+UR5+0x200] ;  /* 0x00020005041d7984 */ /* 0x000fe80008000800 */
[----:B------:R-:W4:Y:S04]  /*0300*/  LDS.128 R16, [R6+UR7+0x10] ;  /* 0x0000100706107984 */ /* 0x000f280008000c00 */
[----:B------:R-:W5:Y:S04]  /*0310*/  LDS R26, [R4+UR5+0x280] ;  /* 0x00028005041a7984 */ /* 0x000f680008000800 */
[----:B------:R-:W5:Y:S01]  /*0320*/  LDS R23, [R4+UR5+0x300] ;  /* 0x0003000504177984 */ /* 0x000f620008000800 */
[----:B0-----:R-:W-:-:S03]  /*0330*/  FFMA R12, R12, R24, R11 ;  /* 0x000000180c0c7223 */ /* 0x001fc6000000000b */
[----:B------:R-:W0:Y:S01]  /*0340*/  LDS R24, [R4+UR5+0x380] ;  /* 0x0003800504187984 */ /* 0x000e220008000800 */
[----:B-1----:R-:W-:-:S03]  /*0350*/  FFMA R13, R25, R13, R12 ;  /* 0x0000000d190d7223 */ /* 0x002fc6000000000c */
[----:B------:R-:W-:Y:S04]  /*0360*/  LDS R25, [R4+UR5+0x400] ;  /* 0x0004000504197984 */ /* 0x000fe80008000800 */
[----:B------:R-:W1:Y:S01]  /*0370*/  LDS.128 R8, [R6+UR7+0x20] ;  /* 0x0000200706087984 */ /* 0x000e620008000c00 */
[----:B--2---:R-:W-:-:S03]  /*0380*/  FFMA R13, R27, R14, R13 ;  /* 0x0000000e1b0d7223 */ /* 0x004fc6000000000d */
[----:B------:R-:W-:Y:S01]  /*0390*/  LDS R27, [R4+UR5+0x500] ;  /* 0x00050005041b7984 */ /* 0x000fe20008000800 */
[----:B---3--:R-:W-:-:S03]  /*03a0*/  FFMA R13, R28, R15, R13 ;  /* 0x0000000f1c0d7223 */ /* 0x008fc6000000000d */
[----:B------:R-:W2:Y:S01]  /*03b0*/  LDS R28, [R4+UR5+0x480] ;  /* 0x00048005041c7984 */ /* 0x000ea20008000800 */
[----:B----4-:R-:W-:-:S03]  /*03c0*/  FFMA R13, R16, R29, R13 ;  /* 0x0000001d100d7223 */ /* 0x010fc6000000000d */
[----:B------:R-:W-:Y:S01]  /*03d0*/  LDS R29, [R4+UR5+0x700] ;  /* 0x00070005041d7984 */ /* 0x000fe20008000800 */
[----:B-----5:R-:W-:-:S03]  /*03e0*/  FFMA R12, R26, R17, R13 ;  /* 0x000000111a0c7223 */ /* 0x020fc6000000000d */
[----:B------:R-:W3:Y:S01]  /*03f0*/  LDS R26, [R4+UR5+0x580] ;  /* 0x00058005041a7984 */ /* 0x000ee20008000800 */
[----:B------:R-:W-:-:S03]  /*0400*/  FFMA R17, R23, R18, R12 ;  /* 0x0000001217117223 */ /* 0x000fc6000000000c */
[----:B------:R-:W-:Y:S04]  /*0410*/  LDS R23, [R4+UR5+0x600] ;  /* 0x0006000504177984 */ /* 0x000fe80008000800 */
[----:B------:R-:W4:Y:S01]  /*0420*/  LDS.128 R12, [R6+UR7+0x30] ;  /* 0x00003007060c7984 */ /* 0x000f220008000c00 */
[----:B0-----:R-:W-:-:S03]  /*0430*/  FFMA R17, R24, R19, R17 ;  /* 0x0000001318117223 */ /* 0x001fc60000000011 */
[----:B------:R-:W0:Y:S01]  /*0440*/  LDS R24, [R4+UR5+0x680] ;  /* 0x0006800504187984 */ /* 0x000e220008000800 */
[----:B-1----:R-:W-:-:S03]  /*0450*/  FFMA R17, R8, R25, R17 ;  /* 0x0000001908117223 */ /* 0x002fc60000000011 */
[----:B------:R-:W1:Y:S04]  /*0460*/  LDS R8, [R4+UR5+0x780] ;  /* 0x0007800504087984 */ /* 0x000e680008000800 */
[----:B------:R-:W-:Y:S01]  /*0470*/  LDS R25, [R4+UR5+0x800] ;  /* 0x0008000504197984 */ /* 0x000fe20008000800 */
[----:B--2---:R-:W-:-:S03]  /*0480*/  FFMA R28, R28, R9, R17 ;  /* 0x000000091c1c7223 */ /* 0x004fc60000000011 */
[----:B------:R-:W2:Y:S01]  /*0490*/  LDS.128 R16, [R6+UR7+0x40] ;  /* 0x0000400706107984 */ /* 0x000ea20008000c00 */
[----:B------:R-:W-:-:S03]  /*04a0*/  FFMA R27, R27, R10, R28 ;  /* 0x0000000a1b1b7223 */ /* 0x000fc6000000001c */
[----:B------:R-:W-:Y:S01]  /*04b0*/  LDS R28, [R4+UR5+0xa80] ;  /* 0x000a8005041c7984 */ /* 0x000fe20008000800 */
[----:B---3--:R-:W-:-:S03]  /*04c0*/  FFMA R11, R26, R11, R27 ;  /* 0x0000000b1a0b7223 */ /* 0x008fc6000000001b */
[----:B------:R-:W3:Y:S04]  /*04d0*/  LDS R26, [R4+UR5+0x880] ;  /* 0x00088005041a7984 */ /* 0x000ee80008000800 */
[----:B------:R-:W-:Y:S01]  /*04e0*/  LDS R27, [R4+UR5+0xa00] ;  /* 0x000a0005041b7984 */ /* 0x000fe20008000800 */
[----:B----4-:R-:W-:-:S03]  /*04f0*/  FFMA R11, R12, R23, R11 ;  /* 0x000000170c0b7223 */ /* 0x010fc6000000000b */
[----:B------:R-:W4:Y:S01]  /*0500*/  LDS R23, [R4+UR5+0x900] ;  /* 0x0009000504177984 */ /* 0x000f220008000800 */
[----:B0-----:R-:W-:-:S04]  /*0510*/  FFMA R24, R24, R13, R11 ;  /* 0x0000000d18187223 */ /* 0x001fc8000000000b */
[----:B------:R-:W-:Y:S02]  /*0520*/  FFMA R29, R29, R14, R24 ;  /* 0x0000000e1d1d7223 */ /* 0x000fe40000000018 */
[----:B------:R-:W0:Y:S02]  /*0530*/  LDS R24, [R4+UR5+0x980] ;  /* 0x0009800504187984 */ /* 0x000e240008000800 */
[----:B-1----:R-:W-:Y:S02]  /*0540*/  FFMA R15, R8, R15, R29 ;  /* 0x0000000f080f7223 */ /* 0x002fe4000000001d */
[----:B------:R-:W1:Y:S04]  /*0550*/  LDS.128 R8, [R6+UR7+0x50] ;  /* 0x0000500706087984 */ /* 0x000e680008000c00 */
[----:B------:R-:W5:Y:S01]  /*0560*/  LDS R29, [R4+UR5+0xb00] ;  /* 0x000b0005041d7984 */ /* 0x000f620008000800 */
[----:B--2---:R-:W-:-:S03]  /*0570*/  FFMA R15, R16, R25, R15 ;  /* 0x00000019100f7223 */ /* 0x004fc6000000000f */
[----:B------:R-:W2:Y:S04]  /*0580*/  LDS R16, [R4+UR5+0xb80] ;  /* 0x000b800504107984 */ /* 0x000ea80008000800 */
[----:B------:R-:W-:Y:S01]  /*0590*/  LDS R25, [R4+UR5+0xe00] ;  /* 0x000e000504197984 */ /* 0x000fe20008000800 */
[----:B---3--:R-:W-:-:S03]  /*05a0*/  FFMA R26, R26, R17, R15 ;  /* 0x000000111a1a7223 */ /* 0x008fc6000000000f */
[----:B------:R-:W-:Y:S04]  /*05b0*/  LDS R17, [R4+UR5+0xc00] ;  /* 0x000c000504117984 */ /* 0x000fe80008000800 */
[----:B------:R-:W3:Y:S01]  /*05c0*/  LDS.128 R12, [R6+UR7+0x60] ;  /* 0x00006007060c7984 */ /* 0x000ee20008000c00 */
[----:B----4-:R-:W-:-:S03]  /*05d0*/  FFMA R23, R23, R18, R26 ;  /* 0x0000001217177223 */ /* 0x010fc6000000001a */
[----:B------:R-:W4:Y:S01]  /*05e0*/  LDS R18, [R4+UR5+0xc80] ;  /* 0x000c800504127984 */ /* 0x000f220008000800 */
[----:B0-----:R-:W-:-:S03]  /*05f0*/  FFMA R19, R24, R19, R23 ;  /* 0x0000001318137223 */ /* 0x001fc60000000017 */
[----:B------:R-:W-:Y:S01]  /*0600*/  LDS R24, [R4+UR5+0xd80] ;  /* 0x000d800504187984 */ /* 0x000fe20008000800 */
[----:B-1----:R-:W-:-:S03]  /*0610*/  FFMA R19, R8, R27, R19 ;  /* 0x0000001b08137223 */ /* 0x002fc60000000013 */
[----:B------:R-:W-:Y:S01]  /*0620*/  LDS R23, [R4+UR5+0xf00] ;  /* 0x000f000504177984 */ /* 0x000fe20008000800 */
[----:B------:R-:W-:-:S03]  /*0630*/  FFMA R28, R28, R9, R19 ;  /* 0x000000091c1c7223 */ /* 0x000fc60000000013 */
[----:B------:R-:W0:Y:S01]  /*0640*/  LDS R19, [R4+UR5+0xd00] ;  /* 0x000d000504137984 */ /* 0x000e220008000800 */
[----:B-----5:R-:W-:-:S04]  /*0650*/  FFMA R29, R29, R10, R28 ;  /* 0x0000000a1d1d7223 */ /* 0x020fc8000000001c */
[----:B--2---:R-:W-:Y:S02]  /*0660*/  FFMA R29, R16, R11, R29 ;  /* 0x0000000b101d7223 */ /* 0x004fe4000000001d */
[----:B------:R-:W1:Y:S04]  /*0670*/  LDS.128 R8, [R6+UR7+0x70] ;  /* 0x0000700706087984 */ /* 0x000e680008000c00 */
[----:B------:R-:W2:Y:S01]  /*0680*/  LDS R16, [R4+UR5+0xe80] ;  /* 0x000e800504107984 */ /* 0x000ea20008000800 */
[----:B---3--:R-:W-:-:S03]  /*0690*/  FFMA R17, R12, R17, R29 ;  /* 0x000000110c117223 */ /* 0x008fc6000000001d */
[----:B------:R-:W3:Y:S01]  /*06a0*/  LDS R12, [R4+UR5+0xf80] ;  /* 0x000f8005040c7984 */ /* 0x000ee20008000800 */
[----:B----4-:R-:W-:-:S04]  /*06b0*/  FFMA R18, R18, R13, R17 ;  /* 0x0000000d12127223 */ /* 0x010fc80000000011 */
[----:B0-----:R-:W-:-:S04]  /*06c0*/  FFMA R19, R19, R14, R18 ;  /* 0x0000000e13137223 */ /* 0x001fc80000000012 */
[----:B------:R-:W-:-:S04]  /*06d0*/  FFMA R15, R24, R15, R19 ;  /* 0x0000000f180f7223 */ /* 0x000fc80000000013 */
[----:B-1----:R-:W-:-:S04]  /*06e0*/  FFMA R15, R8, R25, R15 ;  /* 0x00000019080f7223 */ /* 0x002fc8000000000f */
[----:B--2---:R-:W-:-:S04]  /*06f0*/  FFMA R16, R16, R9, R15 ;  /* 0x0000000910107223 */ /* 0x004fc8000000000f */
[----:B------:R-:W-:-:S04]  /*0700*/  FFMA R23, R23, R10, R16 ;  /* 0x0000000a17177223 */ /* 0x000fc80000000010 */
[----:B---3--:R-:W-:Y:S01]  /*0710*/  FFMA R11, R12, R11, R23 ;  /* 0x0000000b0c0b7223 */ /* 0x008fe20000000017 */
[----:B------:R-:W-:Y:S06]  /*0720*/  BAR.SYNC.DEFER_BLOCKING 0x0 ;  /* 0x0000000000007b1d */ /* 0x000fec0000010000 */
[----:B------:R-:W-:Y:S05]  /*0730*/  BRA.U !UP0, `(.L_x_0) ;  /* 0xfffffff908a07547 */ /* 0x000fea000b83ffff */
[----:B------:R-:W0:Y:S01]  /*0740*/  LDC.64 R2, c[0x0][0x3a0] ;  /* 0x0000e800ff027b82 */ /* 0x000e220000000a00 */
[----:B------:R-:W-:Y:S01]  /*0750*/  IADD3 R21, PT, PT, R20, R21, R22 ;  /* 0x0000001514157210 */ /* 0x000fe20007ffe016 */
[----:B------:R-:W1:Y:S04]  /*0760*/  LDCU.64 UR4, c[0x0][0x3a8] ;  /* 0x00007500ff0477ac */ /* 0x000e680008000a00 */
[----:B0-----:R-:W-:-:S05]  /*0770*/  IMAD.WIDE.U32 R2, R21, 0x4, R2 ;  /* 0x0000000415027825 */ /* 0x001fca00078e0002 */
[----:B------:R-:W1:Y:S02]  /*0780*/  LDG.E R0, desc[UR8][R2.64] ;  /* 0x0000000802007981 */ /* 0x000e64000c1e1900 */
[----:B-1----:R-:W-:-:S04]  /*0790*/  FMUL R0, R0, UR5 ;  /* 0x0000000500007c20 */ /* 0x002fc80008400000 */
[----:B------:R-:W-:-:S05]  /*07a0*/  FFMA R11, R11, UR4, R0 ;  /* 0x000000040b0b7c23 */ /* 0x000fca0008000000 */
[----:B------:R-:W-:Y:S01]  /*07b0*/  STG.E desc[UR8][R2.64], R11 ;  /* 0x0000000b02007986 */ /* 0x000fe2000c101908 */
[----:B------:R-:W-:Y:S05]  /*07c0*/  EXIT ;  /* 0x000000000000794d */ /* 0x000fea0003800000 */
.L_x_1:
[----:B------:R-:W-:-:S00]  /*07d0*/  BRA `(.L_x_1) ;  /* 0xfffffffc00fc7947 */ /* 0x000fc0000383ffff */
[----:B------:R-:W-:-:S00]  /*07e0*/  NOP ;  /* 0x0000000000007918 */ /* 0x000fc00000000000 */
        /* <DEDUP_REMOVED lines=9> */
.L_x_2:


//--------------------- .nv.shared._Z10smemMatMuliiiPfS_S_ff --------------------------
	.section	.nv.shared._Z10smemMatMuliiiPfS_S_ff,"aw",@nobits
	.sectionflags	@""
	.align	4
.nv.shared._Z10smemMatMuliiiPfS_S_ff:
	.zero		9216


//--------------------- .nv.shared.reserved.0     --------------------------
	.section	.nv.shared.reserved.0,"aw",@nobits
	.weak		__nv_reservedSMEM_offset_0_alias
	.size		__nv_reservedSMEM_offset_0_alias, 0, 64
	.other		__nv_reservedSMEM_offset_0_alias,@"STO_CUDA_RESERVED_SHARED STV_DEFAULT"
__nv_reservedSMEM_offset_0_alias:
	.zero		0
	.zero		64


//--------------------- .nv.constant0._Z10smemMatMuliiiPfS_S_ff --------------------------
	.section	.nv.constant0._Z10smemMatMuliiiPfS_S_ff,"a",@progbits
	.sectionflags	@""
	.align	4
.nv.constant0._Z10smemMatMuliiiPfS_S_ff:
	.zero		944


//--------------------- SYMBOLS --------------------------

	.type		.nv.reservedSmem.offset0,@object
	.size		.nv.reservedSmem.offset0,0x4
	.type		.nv.reservedSmem.cap,@object
	.size		.nv.reservedSmem.cap,0x4
